	.headerflags	@"EF_CUDA_TEXMODE_UNIFIED EF_CUDA_64BIT_ADDRESS EF_CUDA_ACCELERATORS EF_CUDA_SM90 EF_CUDA_VIRTUAL_SM(EF_CUDA_SM90)"
	.elftype	@"ET_EXEC"


//--------------------- .nv.info                  --------------------------
	.section	.nv.info,"",@"SHT_CUDA_INFO"
	.align	4


	//----- nvinfo : EIATTR_REGCOUNT
	.align		4
        /*0000*/ 	.byte	0x04, 0x2f
        /*0002*/ 	.short	(.L_1 - .L_0)
	.align		4
.L_0:
        /*0004*/ 	.word	index@(triton_poi_fused_convolution_relu_1)
        /*0008*/ 	.word	0x0000000c


	//----- nvinfo : EIATTR_MIN_STACK_SIZE
	.align		4
.L_1:
        /*000c*/ 	.byte	0x04, 0x12
        /*000e*/ 	.short	(.L_3 - .L_2)
	.align		4
.L_2:
        /*0010*/ 	.word	index@(triton_poi_fused_convolution_relu_1)
        /*0014*/ 	.word	0x00000000


	//----- nvinfo : EIATTR_FRAME_SIZE
	.align		4
.L_3:
        /*0018*/ 	.byte	0x04, 0x11
        /*001a*/ 	.short	(.L_5 - .L_4)
	.align		4
.L_4:
        /*001c*/ 	.word	index@(triton_poi_fused_convolution_relu_1)
        /*0020*/ 	.word	0x00000000


	//----- nvinfo : EIATTR_MIN_STACK_SIZE
	.align		4
.L_5:
        /*0024*/ 	.byte	0x04, 0x12
        /*0026*/ 	.short	(.L_7 - .L_6)
	.align		4
.L_6:
        /*0028*/ 	.word	index@(triton_poi_fused_convolution_relu_1)
        /*002c*/ 	.word	0x00000000
.L_7:


//--------------------- .nv.info.triton_poi_fused_convolution_relu_1 --------------------------
	.section	.nv.info.triton_poi_fused_convolution_relu_1,"",@"SHT_CUDA_INFO"
	.sectionflags	@""
	.align	4


	//----- nvinfo : EIATTR_CUDA_API_VERSION
	.align		4
        /*0000*/ 	.byte	0x04, 0x37
        /*0002*/ 	.short	(.L_9 - .L_8)
.L_8:
        /*0004*/ 	.word	0x0000007c


	//----- nvinfo : EIATTR_KPARAM_INFO
	.align		4
.L_9:
        /*0008*/ 	.byte	0x04, 0x17
        /*000a*/ 	.short	(.L_11 - .L_10)
.L_10:
        /*000c*/ 	.word	0x00000000
        /*0010*/ 	.short	0x0002
        /*0012*/ 	.short	0x0010
        /*0014*/ 	.byte	0x00, 0xf0, 0x11, 0x00


	//----- nvinfo : EIATTR_KPARAM_INFO
	.align		4
.L_11:
        /*0018*/ 	.byte	0x04, 0x17
        /*001a*/ 	.short	(.L_13 - .L_12)
.L_12:
        /*001c*/ 	.word	0x00000000
        /*0020*/ 	.short	0x0001
        /*0022*/ 	.short	0x0008
        /*0024*/ 	.byte	0x00, 0xf4, 0x21, 0x00


	//----- nvinfo : EIATTR_KPARAM_INFO
	.align		4
.L_13:
        /*0028*/ 	.byte	0x04, 0x17
        /*002a*/ 	.short	(.L_15 - .L_14)
.L_14:
        /*002c*/ 	.word	0x00000000
        /*0030*/ 	.short	0x0000
        /*0032*/ 	.short	0x0000
        /*0034*/ 	.byte	0x00, 0xf4, 0x21, 0x00


	//----- nvinfo : EIATTR_SPARSE_MMA_MASK
	.align		4
.L_15:
        /*0038*/ 	.byte	0x03, 0x50
        /*003a*/ 	.short	0x0000


	//----- nvinfo : EIATTR_MAXREG_COUNT
	.align		4
        /*003c*/ 	.byte	0x03, 0x1b
        /*003e*/ 	.short	0x00ff


	//----- nvinfo : EIATTR_EXIT_INSTR_OFFSETS
	.align		4
        /*0040*/ 	.byte	0x04, 0x1c
        /*0042*/ 	.short	(.L_17 - .L_16)


	//   ....[0]....
.L_16:
        /*0044*/ 	.word	0x00000170


	//   ....[1]....
        /*0048*/ 	.word	0x00000190


	//----- nvinfo : EIATTR_REQNTID
	.align		4
.L_17:
        /*004c*/ 	.byte	0x04, 0x10
        /*004e*/ 	.short	(.L_19 - .L_18)
.L_18:
        /*0050*/ 	.word	0x00000080
        /*0054*/ 	.word	0x00000001
        /*0058*/ 	.word	0x00000001


	//----- nvinfo : EIATTR_CBANK_PARAM_SIZE
	.align		4
.L_19:
        /*005c*/ 	.byte	0x03, 0x19
        /*005e*/ 	.short	0x0014


	//----- nvinfo : EIATTR_PARAM_CBANK
	.align		4
        /*0060*/ 	.byte	0x04, 0x0a
        /*0062*/ 	.short	(.L_21 - .L_20)
	.align		4
.L_20:
        /*0064*/ 	.word	index@(.nv.constant0.triton_poi_fused_convolution_relu_1)
        /*0068*/ 	.short	0x0210
        /*006a*/ 	.short	0x0014


	//----- nvinfo : EIATTR_SW_WAR
	.align		4
.L_21:
        /*006c*/ 	.byte	0x04, 0x36
        /*006e*/ 	.short	(.L_23 - .L_22)
.L_22:
        /*0070*/ 	.word	0x00000008
.L_23:


//--------------------- .nv.callgraph             --------------------------
	.section	.nv.callgraph,"",@"SHT_CUDA_CALLGRAPH"
	.align	4
	.sectionentsize	8
	.align		4
        /*0000*/ 	.word	0x00000000
	.align		4
        /*0004*/ 	.word	0xffffffff
	.align		4
        /*0008*/ 	.word	0x00000000
	.align		4
        /*000c*/ 	.word	0xfffffffe
	.align		4
        /*0010*/ 	.word	0x00000000
	.align		4
        /*0014*/ 	.word	0xfffffffd
	.align		4
        /*0018*/ 	.word	0x00000000
	.align		4
        /*001c*/ 	.word	0xfffffffc


//--------------------- .text.triton_poi_fused_convolution_relu_1 --------------------------
	.section	.text.triton_poi_fused_convolution_relu_1,"ax",@progbits
	.align	128
        .global         triton_poi_fused_convolution_relu_1
        .type           triton_poi_fused_convolution_relu_1,@function
        .size           triton_poi_fused_convolution_relu_1,(.L_x_1 - triton_poi_fused_convolution_relu_1)
        .other          triton_poi_fused_convolution_relu_1,@"STO_CUDA_ENTRY STV_DEFAULT"
triton_poi_fused_convolution_relu_1:
.text.triton_poi_fused_convolution_relu_1:
[----:B------:R-:W0:Y:S02]  /*0000*/  LDC R1, c[0x0][0x28] ;  /* 0x00000a00ff017b82 */ /* 0x000e240000000800 */
[----:B------:R-:W1:Y:S01]  /*0010*/  S2R R0, SR_TID.X ;  /* 0x0000000000007919 */ /* 0x000e620000002100 */
[----:B------:R-:W2:Y:S01]  /*0020*/  LDC.64 R2, c[0x0][0x210] ;  /* 0x00008400ff027b82 */ /* 0x000ea20000000a00 */
[----:B------:R-:W-:Y:S01]  /*0030*/  ULDC.64 UR4, c[0x0][0x208] ;  /* 0x0000820000047ab9 */ /* 0x000fe20000000a00 */
[----:B------:R-:W3:Y:S06]  /*0040*/  S2R R7, SR_CTAID.X ;  /* 0x0000000000077919 */ /* 0x000eec0000002500 */
[----:B------:R-:W4:Y:S01]  /*0050*/  LDC.64 R4, c[0x0][0x218] ;  /* 0x00008600ff047b82 */ /* 0x000f220000000a00 */
[----:B-1----:R-:W-:-:S02]  /*0060*/  LOP3.LUT R0, R0, 0x7f, RZ, 0xc0, !PT ;  /* 0x0000007f00007812 */ /* 0x002fc400078ec0ff */
[----:B---3--:R-:W-:-:S03]  /*0070*/  SHF.R.S32.HI R6, RZ, 0x18, R7 ;  /* 0x00000018ff067819 */ /* 0x008fc60000011407 */
[----:B------:R-:W-:Y:S01]  /*0080*/  IMAD R7, R7, 0x80, R0 ;  /* 0x0000008007077824 */ /* 0x000fe200078e0200 */
[----:B------:R-:W-:-:S03]  /*0090*/  SGXT R0, R6, 0x1 ;  /* 0x000000010600781a */ /* 0x000fc60000000200 */
[C---:B--2---:R-:W-:Y:S01]  /*00a0*/  IMAD.WIDE R2, R7.reuse, 0x4, R2 ;  /* 0x0000000407027825 */ /* 0x044fe200078e0202 */
[----:B------:R-:W-:Y:S02]  /*00b0*/  ISETP.GE.AND P1, PT, R7, 0x80, PT ;  /* 0x000000800700780c */ /* 0x000fe40003f26270 */
[----:B------:R-:W-:-:S04]  /*00c0*/  LEA.HI R0, R0, R7, RZ, 0x5 ;  /* 0x0000000700007211 */ /* 0x000fc800078f28ff */
[----:B------:R-:W-:-:S05]  /*00d0*/  LOP3.LUT R0, R0, 0xffffffe0, RZ, 0xc0, !PT ;  /* 0xffffffe000007812 */ /* 0x000fca00078ec0ff */
[----:B------:R-:W-:Y:S02]  /*00e0*/  IMAD.IADD R9, R7, 0x1, -R0 ;  /* 0x0000000107097824 */ /* 0x000fe400078e0a00 */
[----:B------:R-:W-:Y:S02]  /*00f0*/  IMAD.MOV.U32 R0, RZ, RZ, RZ ;  /* 0x000000ffff007224 */ /* 0x000fe400078e00ff */
[----:B------:R-:W-:Y:S02]  /*0100*/  IMAD.MOV.U32 R7, RZ, RZ, RZ ;  /* 0x000000ffff077224 */ /* 0x000fe400078e00ff */
[----:B----4-:R-:W-:Y:S02]  /*0110*/  IMAD.WIDE R4, R9, 0x4, R4 ;  /* 0x0000000409047825 */ /* 0x010fe400078e0204 */
[----:B------:R-:W2:Y:S04]  /*0120*/  @!P1 LDG.E R0, desc[UR4][R2.64] ;  /* 0x0000000402009981 */ /* 0x000ea8000c1e1900 */
[----:B------:R-:W2:Y:S02]  /*0130*/  @!P1 LDG.E.EL R7, desc[UR4][R4.64] ;  /* 0x0000000404079981 */ /* 0x000ea4000c2e1900 */
[----:B--2---:R-:W-:Y:S01]  /*0140*/  FADD R6, R7, R0 ;  /* 0x0000000007067221 */ /* 0x004fe20000000000 */
[----:B------:R-:W-:-:S04]  /*0150*/  FSETP.GEU.AND P0, PT, R0, -R7, PT ;  /* 0x800000070000720b */ /* 0x000fc80003f0e000 */
[----:B------:R-:W-:Y:S01]  /*0160*/  FSEL R7, R6, RZ, P0 ;  /* 0x000000ff06077208 */ /* 0x000fe20000000000 */
[----:B------:R-:W-:Y:S08]  /*0170*/  @P1 EXIT ;  /* 0x000000000000194d */ /* 0x000ff00003800000 */
[----:B------:R-:W-:Y:S01]  /*0180*/  STG.E desc[UR4][R2.64], R7 ;  /* 0x0000000702007986 */ /* 0x000fe2000c101904 */
[----:B------:R-:W-:Y:S05]  /*0190*/  EXIT ;  /* 0x000000000000794d */ /* 0x000fea0003800000 */
.L_x_0:
[----:B------:R-:W-:-:S00]  /*01a0*/  BRA `(.L_x_0) ;  /* 0xfffffffc00fc7947 */ /* 0x000fc0000383ffff */
[----:B------:R-:W-:-:S00]  /*01b0*/  NOP ;  /* 0x0000000000007918 */ /* 0x000fc00000000000 */
        /* <DEDUP_REMOVED lines=12> */
.L_x_1:


//--------------------- .nv.constant0.triton_poi_fused_convolution_relu_1 --------------------------
	.section	.nv.constant0.triton_poi_fused_convolution_relu_1,"a",@progbits
	.sectionflags	@""
	.align	4
.nv.constant0.triton_poi_fused_convolution_relu_1:
	.zero		548
